//
// Generated by NVIDIA NVVM Compiler
//
// Compiler Build ID: CL-36424714
// Cuda compilation tools, release 13.0, V13.0.88
// Based on NVVM 20.0.0
//

.version 9.0
.target sm_100
.address_size 64

	// .globl	_Z7add_allPjiS_
.extern .func  (.param .b32 func_retval0) vprintf
(
	.param .b64 vprintf_param_0,
	.param .b64 vprintf_param_1
)
;
// _ZZ7add_allPjiS_E1b has been demoted
// _ZZ11scan_kernelPjS_iS_E10scan_array has been demoted
.global .align 1 .b8 $str[7] = {37, 100, 32, 37, 100, 10};
.global .align 1 .b8 $str$1[22] = {112, 117, 116, 116, 105, 110, 103, 32, 37, 100, 44, 32, 105, 110, 100, 101, 120, 32, 37, 100, 10};
.global .align 1 .b8 $str$2[4] = {37, 100, 32};
.global .align 1 .b8 $str$3[2] = {10};

.visible .entry _Z7add_allPjiS_(
	.param .u64 .ptr .align 1 _Z7add_allPjiS__param_0,
	.param .u32 _Z7add_allPjiS__param_1,
	.param .u64 .ptr .align 1 _Z7add_allPjiS__param_2
)
{
	.local .align 8 .b8 	__local_depot0[8];
	.reg .b64 	%SP;
	.reg .b64 	%SPL;
	.reg .pred 	%p<4>;
	.reg .b32 	%r<14>;
	.reg .b64 	%rd<13>;
	// demoted variable
	.shared .align 4 .u32 _ZZ7add_allPjiS_E1b;
	mov.u64 	%SPL, __local_depot0;
	cvta.local.u64 	%SP, %SPL;
	ld.param.u64 	%rd3, [_Z7add_allPjiS__param_0];
	ld.param.u32 	%r3, [_Z7add_allPjiS__param_1];
	ld.param.u64 	%rd4, [_Z7add_allPjiS__param_2];
	cvta.to.global.u64 	%rd1, %rd3;
	cvta.to.global.u64 	%rd2, %rd4;
	mov.u32 	%r4, %tid.x;
	mov.u32 	%r5, %ntid.x;
	mov.u32 	%r1, %ctaid.x;
	mad.lo.s32 	%r2, %r5, %r1, %r4;
	setp.ne.s32 	%p1, %r2, 0;
	@%p1 bra 	$L__BB0_2;
	mul.wide.u32 	%rd5, %r1, 4;
	add.s64 	%rd6, %rd2, %rd5;
	ld.global.u32 	%r6, [%rd6];
	st.shared.u32 	[_ZZ7add_allPjiS_E1b], %r6;
$L__BB0_2:
	setp.ge.u32 	%p2, %r2, %r3;
	@%p2 bra 	$L__BB0_4;
	mul.wide.u32 	%rd7, %r2, 4;
	add.s64 	%rd8, %rd1, %rd7;
	ld.global.u32 	%r7, [%rd8];
	ld.shared.u32 	%r8, [_ZZ7add_allPjiS_E1b];
	add.s32 	%r9, %r8, %r7;
	st.global.u32 	[%rd8], %r9;
$L__BB0_4:
	setp.ne.s32 	%p3, %r2, 0;
	@%p3 bra 	$L__BB0_6;
	ld.global.u32 	%r10, [%rd1];
	ld.global.u32 	%r11, [%rd2];
	add.u64 	%rd9, %SP, 0;
	add.u64 	%rd10, %SPL, 0;
	st.local.v2.u32 	[%rd10], {%r10, %r11};
	mov.u64 	%rd11, $str;
	cvta.global.u64 	%rd12, %rd11;
	{ // callseq 0, 0
	.param .b64 param0;
	st.param.b64 	[param0], %rd12;
	.param .b64 param1;
	st.param.b64 	[param1], %rd9;
	.param .b32 retval0;
	call.uni (retval0), 
	vprintf, 
	(
	param0, 
	param1
	);
	ld.param.b32 	%r12, [retval0];
	} // callseq 0
$L__BB0_6:
	ret;

}
	// .globl	_Z11scan_kernelPjS_iS_
.visible .entry _Z11scan_kernelPjS_iS_(
	.param .u64 .ptr .align 1 _Z11scan_kernelPjS_iS__param_0,
	.param .u64 .ptr .align 1 _Z11scan_kernelPjS_iS__param_1,
	.param .u32 _Z11scan_kernelPjS_iS__param_2,
	.param .u64 .ptr .align 1 _Z11scan_kernelPjS_iS__param_3
)
{
	.local .align 8 .b8 	__local_depot1[8];
	.reg .b64 	%SP;
	.reg .b64 	%SPL;
	.reg .pred 	%p<29>;
	.reg .b16 	%rs<3>;
	.reg .b32 	%r<180>;
	.reg .b64 	%rd<30>;
	// demoted variable
	.shared .align 4 .b8 _ZZ11scan_kernelPjS_iS_E10scan_array[4096];
	mov.u64 	%SPL, __local_depot1;
	cvta.local.u64 	%SP, %SPL;
	ld.param.u64 	%rd5, [_Z11scan_kernelPjS_iS__param_0];
	ld.param.u64 	%rd6, [_Z11scan_kernelPjS_iS__param_1];
	ld.param.u32 	%r29, [_Z11scan_kernelPjS_iS__param_2];
	ld.param.u64 	%rd4, [_Z11scan_kernelPjS_iS__param_3];
	cvta.to.global.u64 	%rd1, %rd6;
	cvta.to.global.u64 	%rd2, %rd5;
	add.u64 	%rd7, %SP, 0;
	add.u64 	%rd3, %SPL, 0;
	mov.u32 	%r1, %tid.x;
	mov.u32 	%r2, %ntid.x;
	shl.b32 	%r3, %r2, 1;
	mov.u32 	%r4, %ctaid.x;
	mul.lo.s32 	%r5, %r3, %r4;
	add.s32 	%r31, %r5, 2;
	setp.ge.u32 	%p1, %r31, %r29;
	mov.b32 	%r173, 0;
	@%p1 bra 	$L__BB1_2;
	add.s32 	%r32, %r5, %r1;
	mul.wide.u32 	%rd8, %r32, 4;
	add.s64 	%rd9, %rd2, %rd8;
	ld.global.u32 	%r173, [%rd9];
$L__BB1_2:
	shl.b32 	%r34, %r1, 2;
	mov.u32 	%r35, _ZZ11scan_kernelPjS_iS_E10scan_array;
	add.s32 	%r8, %r35, %r34;
	st.shared.u32 	[%r8], %r173;
	add.s32 	%r36, %r1, %r2;
	add.s32 	%r9, %r36, %r5;
	setp.ge.u32 	%p2, %r9, %r29;
	mov.b32 	%r174, 0;
	@%p2 bra 	$L__BB1_4;
	mul.wide.u32 	%rd10, %r9, 4;
	add.s64 	%rd11, %rd2, %rd10;
	ld.global.u32 	%r174, [%rd11];
$L__BB1_4:
	shl.b32 	%r37, %r2, 2;
	add.s32 	%r12, %r8, %r37;
	st.shared.u32 	[%r12], %r174;
	bar.sync 	0;
	shl.b32 	%r38, %r1, 1;
	add.s32 	%r13, %r38, 2;
	setp.gt.u32 	%p3, %r1, 511;
	add.s32 	%r14, %r8, %r34;
	@%p3 bra 	$L__BB1_6;
	ld.shared.u32 	%r40, [%r14];
	ld.shared.u32 	%r41, [%r14+4];
	add.s32 	%r42, %r41, %r40;
	st.shared.u32 	[%r14+4], %r42;
$L__BB1_6:
	bar.sync 	0;
	setp.gt.u32 	%p4, %r1, 255;
	@%p4 bra 	$L__BB1_8;
	shl.b32 	%r43, %r13, 3;
	add.s32 	%r45, %r35, %r43;
	ld.shared.u32 	%r46, [%r45+-12];
	ld.shared.u32 	%r47, [%r45+-4];
	add.s32 	%r48, %r47, %r46;
	st.shared.u32 	[%r45+-4], %r48;
$L__BB1_8:
	bar.sync 	0;
	setp.gt.u32 	%p5, %r1, 127;
	@%p5 bra 	$L__BB1_10;
	shl.b32 	%r49, %r13, 4;
	add.s32 	%r51, %r35, %r49;
	ld.shared.u32 	%r52, [%r51+-20];
	ld.shared.u32 	%r53, [%r51+-4];
	add.s32 	%r54, %r53, %r52;
	st.shared.u32 	[%r51+-4], %r54;
$L__BB1_10:
	bar.sync 	0;
	setp.gt.u32 	%p6, %r1, 63;
	@%p6 bra 	$L__BB1_12;
	shl.b32 	%r55, %r13, 5;
	add.s32 	%r57, %r35, %r55;
	ld.shared.u32 	%r58, [%r57+-36];
	ld.shared.u32 	%r59, [%r57+-4];
	add.s32 	%r60, %r59, %r58;
	st.shared.u32 	[%r57+-4], %r60;
$L__BB1_12:
	bar.sync 	0;
	setp.gt.u32 	%p7, %r1, 31;
	@%p7 bra 	$L__BB1_14;
	shl.b32 	%r61, %r13, 6;
	add.s32 	%r63, %r35, %r61;
	ld.shared.u32 	%r64, [%r63+-68];
	ld.shared.u32 	%r65, [%r63+-4];
	add.s32 	%r66, %r65, %r64;
	st.shared.u32 	[%r63+-4], %r66;
$L__BB1_14:
	bar.sync 	0;
	setp.gt.u32 	%p8, %r1, 15;
	@%p8 bra 	$L__BB1_16;
	shl.b32 	%r67, %r13, 7;
	add.s32 	%r69, %r35, %r67;
	ld.shared.u32 	%r70, [%r69+-132];
	ld.shared.u32 	%r71, [%r69+-4];
	add.s32 	%r72, %r71, %r70;
	st.shared.u32 	[%r69+-4], %r72;
$L__BB1_16:
	bar.sync 	0;
	setp.gt.u32 	%p9, %r1, 7;
	@%p9 bra 	$L__BB1_18;
	shl.b32 	%r73, %r13, 8;
	add.s32 	%r75, %r35, %r73;
	ld.shared.u32 	%r76, [%r75+-260];
	ld.shared.u32 	%r77, [%r75+-4];
	add.s32 	%r78, %r77, %r76;
	st.shared.u32 	[%r75+-4], %r78;
$L__BB1_18:
	bar.sync 	0;
	setp.gt.u32 	%p10, %r1, 3;
	@%p10 bra 	$L__BB1_20;
	shl.b32 	%r79, %r13, 9;
	add.s32 	%r81, %r35, %r79;
	ld.shared.u32 	%r82, [%r81+-516];
	ld.shared.u32 	%r83, [%r81+-4];
	add.s32 	%r84, %r83, %r82;
	st.shared.u32 	[%r81+-4], %r84;
$L__BB1_20:
	bar.sync 	0;
	setp.gt.u32 	%p11, %r1, 1;
	@%p11 bra 	$L__BB1_22;
	shl.b32 	%r85, %r13, 10;
	add.s32 	%r87, %r35, %r85;
	ld.shared.u32 	%r88, [%r87+-1028];
	ld.shared.u32 	%r89, [%r87+-4];
	add.s32 	%r90, %r89, %r88;
	st.shared.u32 	[%r87+-4], %r90;
$L__BB1_22:
	bar.sync 	0;
	setp.ne.s32 	%p12, %r1, 0;
	@%p12 bra 	$L__BB1_24;
	ld.shared.u32 	%r91, [_ZZ11scan_kernelPjS_iS_E10scan_array+2044];
	ld.shared.u32 	%r92, [_ZZ11scan_kernelPjS_iS_E10scan_array+4092];
	add.s32 	%r93, %r92, %r91;
	st.shared.u32 	[_ZZ11scan_kernelPjS_iS_E10scan_array+4092], %r93;
$L__BB1_24:
	setp.ne.s32 	%p13, %r1, 0;
	bar.sync 	0;
	@%p13 bra 	$L__BB1_26;
	ld.shared.u32 	%r94, [_ZZ11scan_kernelPjS_iS_E10scan_array+2044];
	ld.shared.u32 	%r95, [_ZZ11scan_kernelPjS_iS_E10scan_array+3068];
	add.s32 	%r96, %r95, %r94;
	st.shared.u32 	[_ZZ11scan_kernelPjS_iS_E10scan_array+3068], %r96;
$L__BB1_26:
	bar.sync 	0;
	setp.gt.u32 	%p14, %r1, 2;
	@%p14 bra 	$L__BB1_28;
	shl.b32 	%r97, %r13, 9;
	add.s32 	%r99, %r35, %r97;
	ld.shared.u32 	%r100, [%r99+-4];
	ld.shared.u32 	%r101, [%r99+508];
	add.s32 	%r102, %r101, %r100;
	st.shared.u32 	[%r99+508], %r102;
$L__BB1_28:
	bar.sync 	0;
	setp.gt.u32 	%p15, %r1, 6;
	@%p15 bra 	$L__BB1_30;
	shl.b32 	%r103, %r13, 8;
	add.s32 	%r105, %r35, %r103;
	ld.shared.u32 	%r106, [%r105+-4];
	ld.shared.u32 	%r107, [%r105+252];
	add.s32 	%r108, %r107, %r106;
	st.shared.u32 	[%r105+252], %r108;
$L__BB1_30:
	bar.sync 	0;
	setp.gt.u32 	%p16, %r1, 14;
	@%p16 bra 	$L__BB1_32;
	shl.b32 	%r109, %r13, 7;
	add.s32 	%r111, %r35, %r109;
	ld.shared.u32 	%r112, [%r111+-4];
	ld.shared.u32 	%r113, [%r111+124];
	add.s32 	%r114, %r113, %r112;
	st.shared.u32 	[%r111+124], %r114;
$L__BB1_32:
	bar.sync 	0;
	setp.gt.u32 	%p17, %r1, 30;
	@%p17 bra 	$L__BB1_34;
	shl.b32 	%r115, %r13, 6;
	add.s32 	%r117, %r35, %r115;
	ld.shared.u32 	%r118, [%r117+-4];
	ld.shared.u32 	%r119, [%r117+60];
	add.s32 	%r120, %r119, %r118;
	st.shared.u32 	[%r117+60], %r120;
$L__BB1_34:
	bar.sync 	0;
	setp.gt.u32 	%p18, %r1, 62;
	@%p18 bra 	$L__BB1_36;
	shl.b32 	%r121, %r13, 5;
	add.s32 	%r123, %r35, %r121;
	ld.shared.u32 	%r124, [%r123+-4];
	ld.shared.u32 	%r125, [%r123+28];
	add.s32 	%r126, %r125, %r124;
	st.shared.u32 	[%r123+28], %r126;
$L__BB1_36:
	bar.sync 	0;
	setp.gt.u32 	%p19, %r1, 126;
	@%p19 bra 	$L__BB1_38;
	shl.b32 	%r127, %r13, 4;
	add.s32 	%r129, %r35, %r127;
	ld.shared.u32 	%r130, [%r129+-4];
	ld.shared.u32 	%r131, [%r129+12];
	add.s32 	%r132, %r131, %r130;
	st.shared.u32 	[%r129+12], %r132;
$L__BB1_38:
	bar.sync 	0;
	setp.gt.u32 	%p20, %r1, 254;
	@%p20 bra 	$L__BB1_40;
	shl.b32 	%r133, %r13, 3;
	add.s32 	%r135, %r35, %r133;
	ld.shared.u32 	%r136, [%r135+-4];
	ld.shared.u32 	%r137, [%r135+4];
	add.s32 	%r138, %r137, %r136;
	st.shared.u32 	[%r135+4], %r138;
$L__BB1_40:
	bar.sync 	0;
	setp.gt.u32 	%p21, %r1, 510;
	@%p21 bra 	$L__BB1_42;
	ld.shared.u32 	%r139, [%r14+4];
	ld.shared.u32 	%r140, [%r14+8];
	add.s32 	%r141, %r140, %r139;
	st.shared.u32 	[%r14+8], %r141;
$L__BB1_42:
	bar.sync 	0;
	add.s32 	%r15, %r5, %r1;
	setp.ge.u32 	%p22, %r15, %r29;
	@%p22 bra 	$L__BB1_44;
	ld.shared.u32 	%r142, [%r8];
	mul.wide.u32 	%rd12, %r15, 4;
	add.s64 	%rd13, %rd1, %rd12;
	st.global.u32 	[%rd13], %r142;
$L__BB1_44:
	setp.ge.u32 	%p23, %r9, %r29;
	@%p23 bra 	$L__BB1_46;
	ld.shared.u32 	%r143, [%r12];
	mul.wide.u32 	%rd14, %r9, 4;
	add.s64 	%rd15, %rd1, %rd14;
	st.global.u32 	[%rd15], %r143;
$L__BB1_46:
	setp.ne.s32 	%p24, %r1, 0;
	@%p24 bra 	$L__BB1_54;
	ld.shared.u32 	%r145, [_ZZ11scan_kernelPjS_iS_E10scan_array+4092];
	cvta.to.global.u64 	%rd16, %rd4;
	mul.wide.u32 	%rd17, %r4, 4;
	add.s64 	%rd18, %rd16, %rd17;
	st.global.u32 	[%rd18], %r145;
	st.local.v2.u32 	[%rd3], {%r145, %r4};
	mov.u64 	%rd19, $str$1;
	cvta.global.u64 	%rd20, %rd19;
	{ // callseq 1, 0
	.param .b64 param0;
	st.param.b64 	[param0], %rd20;
	.param .b64 param1;
	st.param.b64 	[param1], %rd7;
	.param .b32 retval0;
	call.uni (retval0), 
	vprintf, 
	(
	param0, 
	param1
	);
	ld.param.b32 	%r146, [retval0];
	} // callseq 1
	setp.lt.u32 	%p25, %r2, 2;
	mov.b32 	%r177, 0;
	@%p25 bra 	$L__BB1_50;
	and.b32  	%r177, %r3, 4092;
	add.s32 	%r175, %r35, 8;
	and.b32  	%r151, %r3, -4;
	neg.s32 	%r176, %r151;
	mov.u64 	%rd22, $str$2;
$L__BB1_49:
	ld.shared.u32 	%r152, [%r175+-8];
	st.local.u32 	[%rd3], %r152;
	cvta.global.u64 	%rd23, %rd22;
	{ // callseq 2, 0
	.param .b64 param0;
	st.param.b64 	[param0], %rd23;
	.param .b64 param1;
	st.param.b64 	[param1], %rd7;
	.param .b32 retval0;
	call.uni (retval0), 
	vprintf, 
	(
	param0, 
	param1
	);
	ld.param.b32 	%r153, [retval0];
	} // callseq 2
	ld.shared.u32 	%r155, [%r175+-4];
	st.local.u32 	[%rd3], %r155;
	{ // callseq 3, 0
	.param .b64 param0;
	st.param.b64 	[param0], %rd23;
	.param .b64 param1;
	st.param.b64 	[param1], %rd7;
	.param .b32 retval0;
	call.uni (retval0), 
	vprintf, 
	(
	param0, 
	param1
	);
	ld.param.b32 	%r156, [retval0];
	} // callseq 3
	ld.shared.u32 	%r158, [%r175];
	st.local.u32 	[%rd3], %r158;
	{ // callseq 4, 0
	.param .b64 param0;
	st.param.b64 	[param0], %rd23;
	.param .b64 param1;
	st.param.b64 	[param1], %rd7;
	.param .b32 retval0;
	call.uni (retval0), 
	vprintf, 
	(
	param0, 
	param1
	);
	ld.param.b32 	%r159, [retval0];
	} // callseq 4
	ld.shared.u32 	%r161, [%r175+4];
	st.local.u32 	[%rd3], %r161;
	{ // callseq 5, 0
	.param .b64 param0;
	st.param.b64 	[param0], %rd23;
	.param .b64 param1;
	st.param.b64 	[param1], %rd7;
	.param .b32 retval0;
	call.uni (retval0), 
	vprintf, 
	(
	param0, 
	param1
	);
	ld.param.b32 	%r162, [retval0];
	} // callseq 5
	add.s32 	%r176, %r176, 4;
	add.s32 	%r175, %r175, 16;
	setp.ne.s32 	%p26, %r176, 0;
	@%p26 bra 	$L__BB1_49;
$L__BB1_50:
	and.b32  	%r164, %r3, 2;
	setp.eq.s32 	%p27, %r164, 0;
	@%p27 bra 	$L__BB1_53;
	shl.b32 	%r165, %r177, 2;
	add.s32 	%r179, %r35, %r165;
	cvt.u16.u32 	%rs1, %r2;
	and.b16  	%rs2, %rs1, 1;
	mul.wide.u16 	%r167, %rs2, 2;
	neg.s32 	%r178, %r167;
	mov.u64 	%rd25, $str$2;
$L__BB1_52:
	.pragma "nounroll";
	ld.shared.u32 	%r168, [%r179];
	st.local.u32 	[%rd3], %r168;
	cvta.global.u64 	%rd26, %rd25;
	{ // callseq 6, 0
	.param .b64 param0;
	st.param.b64 	[param0], %rd26;
	.param .b64 param1;
	st.param.b64 	[param1], %rd7;
	.param .b32 retval0;
	call.uni (retval0), 
	vprintf, 
	(
	param0, 
	param1
	);
	ld.param.b32 	%r169, [retval0];
	} // callseq 6
	add.s32 	%r179, %r179, 4;
	add.s32 	%r178, %r178, 1;
	setp.ne.s32 	%p28, %r178, 0;
	@%p28 bra 	$L__BB1_52;
$L__BB1_53:
	mov.u64 	%rd28, $str$3;
	cvta.global.u64 	%rd29, %rd28;
	{ // callseq 7, 0
	.param .b64 param0;
	st.param.b64 	[param0], %rd29;
	.param .b64 param1;
	st.param.b64 	[param1], 0;
	.param .b32 retval0;
	call.uni (retval0), 
	vprintf, 
	(
	param0, 
	param1
	);
	ld.param.b32 	%r171, [retval0];
	} // callseq 7
$L__BB1_54:
	ret;

}


// ===== COMPILED SASS (sm_100) =====

	.target	sm_100

	.elftype	@"ET_EXEC"


//--------------------- .note.nv.tkinfo           --------------------------
	.section	.note.nv.tkinfo,"",@"SHT_NOTE"
	.sectionflags	@"SHF_NOTE_NV_TKINFO"
	.tkinfo
        /*0018*/ 	.word	0x00000002
        /*0030*/ 	.string	""
        /*0030*/ 	.string	"ptxas"
        /*0030*/ 	.string	"Cuda compilation tools, release 13.0, V13.0.88"
        /*0030*/ 	.string	"Build cuda_13.0.r13.0/compiler.36424714_0"
        /*0030*/ 	.string	"-arch sm_100 -m 64 "



//--------------------- .note.nv.cuinfo           --------------------------
	.section	.note.nv.cuinfo,"",@"SHT_NOTE"
	.sectionflags	@"SHF_NOTE_NV_CUINFO"
        /*0018*/ 	.short	0x0002
        /*001a*/ 	.short	0x0064
        /*001c*/ 	.short	0x0082
	.zero		2


//--------------------- .nv.info                  --------------------------
	.section	.nv.info,"",@"SHT_CUDA_INFO"
	.align	4


	//----- nvinfo : EIATTR_REGCOUNT
	.align		4
        /*0000*/ 	.byte	0x04, 0x2f
        /*0002*/ 	.short	(.L_5 - .L_4)
	.align		4
.L_4:
        /*0004*/ 	.word	index@(_Z7add_allPjiS_)
        /*0008*/ 	.word	0x00000018


	//----- nvinfo : EIATTR_FRAME_SIZE
	.align		4
.L_5:
        /*000c*/ 	.byte	0x04, 0x11
        /*000e*/ 	.short	(.L_7 - .L_6)
	.align		4
.L_6:
        /*0010*/ 	.word	index@(_Z7add_allPjiS_)
        /*0014*/ 	.word	0x00000008


	//----- nvinfo : EIATTR_REGCOUNT
	.align		4
.L_7:
        /*0018*/ 	.byte	0x04, 0x2f
        /*001a*/ 	.short	(.L_9 - .L_8)
	.align		4
.L_8:
        /*001c*/ 	.word	index@(_Z11scan_kernelPjS_iS_)
        /*0020*/ 	.word	0x0000001d


	//----- nvinfo : EIATTR_FRAME_SIZE
	.align		4
.L_9:
        /*0024*/ 	.byte	0x04, 0x11
        /*0026*/ 	.short	(.L_11 - .L_10)
	.align		4
.L_10:
        /*0028*/ 	.word	index@(_Z11scan_kernelPjS_iS_)
        /*002c*/ 	.word	0x00000008


	//----- nvinfo : EIATTR_MIN_STACK_SIZE
	.align		4
.L_11:
        /*0030*/ 	.byte	0x04, 0x12
        /*0032*/ 	.short	(.L_13 - .L_12)
	.align		4
.L_12:
        /*0034*/ 	.word	index@(_Z11scan_kernelPjS_iS_)
        /*0038*/ 	.word	0x00000008


	//----- nvinfo : EIATTR_MIN_STACK_SIZE
	.align		4
.L_13:
        /*003c*/ 	.byte	0x04, 0x12
        /*003e*/ 	.short	(.L_15 - .L_14)
	.align		4
.L_14:
        /*0040*/ 	.word	index@(_Z7add_allPjiS_)
        /*0044*/ 	.word	0x00000008
.L_15:


//--------------------- .nv.compat                --------------------------
	.section	.nv.compat,"",@"SHT_CUDA_COMPAT_INFO"
	.align	4
        /*0000*/ 	.byte	0x02, 0x09, 0x00, 0x00, 0x02, 0x02, 0x01, 0x00, 0x02, 0x05, 0x05, 0x00, 0x03, 0x07, 0x01, 0x01
        /*0010*/ 	.byte	0x02, 0x03, 0x00, 0x00, 0x02, 0x06, 0x01, 0x00, 0x04, 0x0b, 0x08, 0x00, 0x09, 0x00, 0x00, 0x00
        /*0020*/ 	.byte	0x00, 0x00, 0x00, 0x00


//--------------------- .nv.info._Z11scan_kernelPjS_iS_ --------------------------
	.section	.nv.info._Z11scan_kernelPjS_iS_,"",@"SHT_CUDA_INFO"
	.sectionflags	@""
	.align	4


	//----- nvinfo : EIATTR_CUDA_API_VERSION
	.align		4
        /*0000*/ 	.byte	0x04, 0x37
        /*0002*/ 	.short	(.L_17 - .L_16)
.L_16:
        /*0004*/ 	.word	0x00000082


	//----- nvinfo : EIATTR_KPARAM_INFO
	.align		4
.L_17:
        /*0008*/ 	.byte	0x04, 0x17
        /*000a*/ 	.short	(.L_19 - .L_18)
.L_18:
        /*000c*/ 	.word	0x00000000
        /*0010*/ 	.short	0x0003
        /*0012*/ 	.short	0x0018
        /*0014*/ 	.byte	0x00, 0xf5, 0x21, 0x00


	//----- nvinfo : EIATTR_KPARAM_INFO
	.align		4
.L_19:
        /*0018*/ 	.byte	0x04, 0x17
        /*001a*/ 	.short	(.L_21 - .L_20)
.L_20:
        /*001c*/ 	.word	0x00000000
        /*0020*/ 	.short	0x0002
        /*0022*/ 	.short	0x0010
        /*0024*/ 	.byte	0x00, 0xf0, 0x11, 0x00


	//----- nvinfo : EIATTR_KPARAM_INFO
	.align		4
.L_21:
        /*0028*/ 	.byte	0x04, 0x17
        /*002a*/ 	.short	(.L_23 - .L_22)
.L_22:
        /*002c*/ 	.word	0x00000000
        /*0030*/ 	.short	0x0001
        /*0032*/ 	.short	0x0008
        /*0034*/ 	.byte	0x00, 0xf5, 0x21, 0x00


	//----- nvinfo : EIATTR_KPARAM_INFO
	.align		4
.L_23:
        /*0038*/ 	.byte	0x04, 0x17
        /*003a*/ 	.short	(.L_25 - .L_24)
.L_24:
        /*003c*/ 	.word	0x00000000
        /*0040*/ 	.short	0x0000
        /*0042*/ 	.short	0x0000
        /*0044*/ 	.byte	0x00, 0xf5, 0x21, 0x00


	//----- nvinfo : EIATTR_SPARSE_MMA_MASK
	.align		4
.L_25:
        /*0048*/ 	.byte	0x03, 0x50
        /*004a*/ 	.short	0x0000


	//----- nvinfo : EIATTR_MAXREG_COUNT
	.align		4
        /*004c*/ 	.byte	0x03, 0x1b
        /*004e*/ 	.short	0x00ff


	//----- nvinfo : EIATTR_NUM_BARRIERS
	.align		4
        /*0050*/ 	.byte	0x02, 0x4c
        /*0052*/ 	.byte	0x01
	.zero		1


	//----- nvinfo : EIATTR_EXTERNS
	.align		4
        /*0054*/ 	.byte	0x04, 0x0f
        /*0056*/ 	.short	(.L_27 - .L_26)


	//   ....[0]....
	.align		4
.L_26:
        /*0058*/ 	.word	index@(vprintf)


	//----- nvinfo : EIATTR_MERCURY_ISA_VERSION
	.align		4
.L_27:
        /*005c*/ 	.byte	0x03, 0x5f
        /*005e*/ 	.short	0x0101


	//----- nvinfo : EIATTR_VRC_CTA_INIT_COUNT
	.align		4
        /*0060*/ 	.byte	0x02, 0x4a
	.zero		1
	.zero		1


	//----- nvinfo : EIATTR_SYSCALL_OFFSETS
	.align		4
        /*0064*/ 	.byte	0x04, 0x46
        /*0066*/ 	.short	(.L_29 - .L_28)


	//   ....[0]....
.L_28:
        /*0068*/ 	.word	0x00000b90


	//   ....[1]....
        /*006c*/ 	.word	0x00000d00


	//   ....[2]....
        /*0070*/ 	.word	0x00000da0


	//   ....[3]....
        /*0074*/ 	.word	0x00000e40


	//   ....[4]....
        /*0078*/ 	.word	0x00000ee0


	//   ....[5]....
        /*007c*/ 	.word	0x00001070


	//   ....[6]....
        /*0080*/ 	.word	0x00001130


	//----- nvinfo : EIATTR_EXIT_INSTR_OFFSETS
	.align		4
.L_29:
        /*0084*/ 	.byte	0x04, 0x1c
        /*0086*/ 	.short	(.L_31 - .L_30)


	//   ....[0]....
.L_30:
        /*0088*/ 	.word	0x00000ab0


	//   ....[1]....
        /*008c*/ 	.word	0x00001140


	//----- nvinfo : EIATTR_CRS_STACK_SIZE
	.align		4
.L_31:
        /*0090*/ 	.byte	0x04, 0x1e
        /*0092*/ 	.short	(.L_33 - .L_32)
.L_32:
        /*0094*/ 	.word	0x00000000


	//----- nvinfo : EIATTR_CBANK_PARAM_SIZE
	.align		4
.L_33:
        /*0098*/ 	.byte	0x03, 0x19
        /*009a*/ 	.short	0x0020


	//----- nvinfo : EIATTR_PARAM_CBANK
	.align		4
        /*009c*/ 	.byte	0x04, 0x0a
        /*009e*/ 	.short	(.L_35 - .L_34)
	.align		4
.L_34:
        /*00a0*/ 	.word	index@(.nv.constant0._Z11scan_kernelPjS_iS_)
        /*00a4*/ 	.short	0x0380
        /*00a6*/ 	.short	0x0020


	//----- nvinfo : EIATTR_SW_WAR
	.align		4
.L_35:
        /*00a8*/ 	.byte	0x04, 0x36
        /*00aa*/ 	.short	(.L_37 - .L_36)
.L_36:
        /*00ac*/ 	.word	0x00000008
.L_37:


//--------------------- .nv.info._Z7add_allPjiS_  --------------------------
	.section	.nv.info._Z7add_allPjiS_,"",@"SHT_CUDA_INFO"
	.sectionflags	@""
	.align	4


	//----- nvinfo : EIATTR_CUDA_API_VERSION
	.align		4
        /*0000*/ 	.byte	0x04, 0x37
        /*0002*/ 	.short	(.L_39 - .L_38)
.L_38:
        /*0004*/ 	.word	0x00000082


	//----- nvinfo : EIATTR_KPARAM_INFO
	.align		4
.L_39:
        /*0008*/ 	.byte	0x04, 0x17
        /*000a*/ 	.short	(.L_41 - .L_40)
.L_40:
        /*000c*/ 	.word	0x00000000
        /*0010*/ 	.short	0x0002
        /*0012*/ 	.short	0x0010
        /*0014*/ 	.byte	0x00, 0xf5, 0x21, 0x00


	//----- nvinfo : EIATTR_KPARAM_INFO
	.align		4
.L_41:
        /*0018*/ 	.byte	0x04, 0x17
        /*001a*/ 	.short	(.L_43 - .L_42)
.L_42:
        /*001c*/ 	.word	0x00000000
        /*0020*/ 	.short	0x0001
        /*0022*/ 	.short	0x0008
        /*0024*/ 	.byte	0x00, 0xf0, 0x11, 0x00


	//----- nvinfo : EIATTR_KPARAM_INFO
	.align		4
.L_43:
        /*0028*/ 	.byte	0x04, 0x17
        /*002a*/ 	.short	(.L_45 - .L_44)
.L_44:
        /*002c*/ 	.word	0x00000000
        /*0030*/ 	.short	0x0000
        /*0032*/ 	.short	0x0000
        /*0034*/ 	.byte	0x00, 0xf5, 0x21, 0x00


	//----- nvinfo : EIATTR_SPARSE_MMA_MASK
	.align		4
.L_45:
        /*0038*/ 	.byte	0x03, 0x50
        /*003a*/ 	.short	0x0000


	//----- nvinfo : EIATTR_MAXREG_COUNT
	.align		4
        /*003c*/ 	.byte	0x03, 0x1b
        /*003e*/ 	.short	0x00ff


	//----- nvinfo : EIATTR_EXTERNS
	.align		4
        /*0040*/ 	.byte	0x04, 0x0f
        /*0042*/ 	.short	(.L_47 - .L_46)


	//   ....[0]....
	.align		4
.L_46:
        /*0044*/ 	.word	index@(vprintf)


	//----- nvinfo : EIATTR_MERCURY_ISA_VERSION
	.align		4
.L_47:
        /*0048*/ 	.byte	0x03, 0x5f
        /*004a*/ 	.short	0x0101


	//----- nvinfo : EIATTR_VRC_CTA_INIT_COUNT
	.align		4
        /*004c*/ 	.byte	0x02, 0x4a
	.zero		1
	.zero		1


	//----- nvinfo : EIATTR_SYSCALL_OFFSETS
	.align		4
        /*0050*/ 	.byte	0x04, 0x46
        /*0052*/ 	.short	(.L_49 - .L_48)


	//   ....[0]....
.L_48:
        /*0054*/ 	.word	0x000002a0


	//----- nvinfo : EIATTR_EXIT_INSTR_OFFSETS
	.align		4
.L_49:
        /*0058*/ 	.byte	0x04, 0x1c
        /*005a*/ 	.short	(.L_51 - .L_50)


	//   ....[0]....
.L_50:
        /*005c*/ 	.word	0x000001e0


	//   ....[1]....
        /*0060*/ 	.word	0x000002b0


	//----- nvinfo : EIATTR_CRS_STACK_SIZE
	.align		4
.L_51:
        /*0064*/ 	.byte	0x04, 0x1e
        /*0066*/ 	.short	(.L_53 - .L_52)
.L_52:
        /*0068*/ 	.word	0x00000000


	//----- nvinfo : EIATTR_CBANK_PARAM_SIZE
	.align		4
.L_53:
        /*006c*/ 	.byte	0x03, 0x19
        /*006e*/ 	.short	0x0018


	//----- nvinfo : EIATTR_PARAM_CBANK
	.align		4
        /*0070*/ 	.byte	0x04, 0x0a
        /*0072*/ 	.short	(.L_55 - .L_54)
	.align		4
.L_54:
        /*0074*/ 	.word	index@(.nv.constant0._Z7add_allPjiS_)
        /*0078*/ 	.short	0x0380
        /*007a*/ 	.short	0x0018


	//----- nvinfo : EIATTR_SW_WAR
	.align		4
.L_55:
        /*007c*/ 	.byte	0x04, 0x36
        /*007e*/ 	.short	(.L_57 - .L_56)
.L_56:
        /*0080*/ 	.word	0x00000008
.L_57:


//--------------------- .nv.callgraph             --------------------------
	.section	.nv.callgraph,"",@"SHT_CUDA_CALLGRAPH"
	.align	4
	.sectionentsize	8
	.align		4
        /*0000*/ 	.word	0x00000000
	.align		4
        /*0004*/ 	.word	0xffffffff
	.align		4
        /*0008*/ 	.word	index@(_Z11scan_kernelPjS_iS_)
	.align		4
        /*000c*/ 	.word	index@(vprintf)
	.align		4
        /*0010*/ 	.word	index@(_Z7add_allPjiS_)
	.align		4
        /*0014*/ 	.word	index@(vprintf)
	.align		4
        /*0018*/ 	.word	0x00000000
	.align		4
        /*001c*/ 	.word	0xfffffffe
	.align		4
        /*0020*/ 	.word	0x00000000
	.align		4
        /*0024*/ 	.word	0xfffffffd
	.align		4
        /*0028*/ 	.word	0x00000000
	.align		4
        /*002c*/ 	.word	0xfffffffc


//--------------------- .nv.constant4             --------------------------
	.section	.nv.constant4,"a",@progbits
	.align	8
	.align		8
.nv.constant4:
        /*0000*/ 	.dword	vprintf
	.align		8
        /*0008*/ 	.dword	$str
	.align		8
        /*0010*/ 	.dword	$str$1
	.align		8
        /*0018*/ 	.dword	$str$2
	.align		8
        /*0020*/ 	.dword	$str$3


//--------------------- .text._Z11scan_kernelPjS_iS_ --------------------------
	.section	.text._Z11scan_kernelPjS_iS_,"ax",@progbits
	.align	128
        .global         _Z11scan_kernelPjS_iS_
        .type           _Z11scan_kernelPjS_iS_,@function
        .size           _Z11scan_kernelPjS_iS_,(.L_x_14 - _Z11scan_kernelPjS_iS_)
        .other          _Z11scan_kernelPjS_iS_,@"STO_CUDA_ENTRY STV_DEFAULT"
_Z11scan_kernelPjS_iS_:
.text._Z11scan_kernelPjS_iS_:
[----:B------:R-:W0:Y:S01]  /*0000*/  LDC R1, c[0x0][0x37c] ;  /* 0x0000df00ff017b82 */ /* 0x000e220000000800 */
[----:B------:R-:W1:Y:S01]  /*0010*/  S2R R3, SR_CTAID.X ;  /* 0x0000000000037919 */ /* 0x000e620000002500 */
[----:B------:R-:W2:Y:S06]  /*0020*/  LDCU UR5, c[0x0][0x2fc] ;  /* 0x00005f80ff0577ac */ /* 0x000eac0008000800 */
[----:B------:R-:W3:Y:S01]  /*0030*/  LDC R25, c[0x0][0x360] ;  /* 0x0000d800ff197b82 */ /* 0x000ee20000000800 */
[----:B------:R-:W-:Y:S01]  /*0040*/  CS2R R12, SRZ ;  /* 0x00000000000c7805 */ /* 0x000fe2000001ff00 */
[----:B------:R-:W4:Y:S01]  /*0050*/  S2R R4, SR_TID.X ;  /* 0x0000000000047919 */ /* 0x000f220000002100 */
[----:B------:R-:W5:Y:S01]  /*0060*/  LDCU UR8, c[0x0][0x390] ;  /* 0x00007200ff0877ac */ /* 0x000f620008000800 */
[----:B0-----:R-:W-:Y:S01]  /*0070*/  VIADD R1, R1, 0xfffffff8 ;  /* 0xfffffff801017836 */ /* 0x001fe20000000000 */
[----:B------:R-:W0:Y:S01]  /*0080*/  LDCU.64 UR6, c[0x0][0x358] ;  /* 0x00006b00ff0677ac */ /* 0x000e220008000a00 */
[----:B---3--:R-:W-:-:S04]  /*0090*/  IMAD.SHL.U32 R24, R25, 0x2, RZ ;  /* 0x0000000219187824 */ /* 0x008fc800078e00ff */
[----:B-1----:R-:W-:-:S04]  /*00a0*/  IMAD R5, R24, R3, RZ ;  /* 0x0000000318057224 */ /* 0x002fc800078e02ff */
[C---:B------:R-:W-:Y:S01]  /*00b0*/  VIADD R2, R5.reuse, 0x2 ;  /* 0x0000000205027836 */ /* 0x040fe20000000000 */
[----:B----4-:R-:W-:-:S04]  /*00c0*/  IADD3 R0, PT, PT, R5, R4, R25 ;  /* 0x0000000405007210 */ /* 0x010fc80007ffe019 */
[----:B-----5:R-:W-:Y:S01]  /*00d0*/  ISETP.GE.U32.AND P0, PT, R2, UR8, PT ;  /* 0x0000000802007c0c */ /* 0x020fe2000bf06070 */
[----:B------:R-:W-:Y:S01]  /*00e0*/  IMAD.IADD R2, R5, 0x1, R4 ;  /* 0x0000000105027824 */ /* 0x000fe200078e0204 */
[----:B------:R-:W-:-:S11]  /*00f0*/  ISETP.GE.U32.AND P1, PT, R0, UR8, PT ;  /* 0x0000000800007c0c */ /* 0x000fd6000bf26070 */
[----:B------:R-:W1:Y:S08]  /*0100*/  @!P0 LDC.64 R8, c[0x0][0x380] ;  /* 0x0000e000ff088b82 */ /* 0x000e700000000a00 */
[----:B------:R-:W3:Y:S01]  /*0110*/  @!P1 LDC.64 R10, c[0x0][0x380] ;  /* 0x0000e000ff0a9b82 */ /* 0x000ee20000000a00 */
[----:B-1----:R-:W-:-:S05]  /*0120*/  @!P0 IMAD.WIDE.U32 R8, R2, 0x4, R8 ;  /* 0x0000000402088825 */ /* 0x002fca00078e0008 */
[----:B0-----:R-:W4:Y:S01]  /*0130*/  @!P0 LDG.E R13, desc[UR6][R8.64] ;  /* 0x00000006080d8981 */ /* 0x001f22000c1e1900 */
[----:B---3--:R-:W-:-:S05]  /*0140*/  @!P1 IMAD.WIDE.U32 R10, R0, 0x4, R10 ;  /* 0x00000004000a9825 */ /* 0x008fca00078e000a */
[----:B------:R-:W3:Y:S01]  /*0150*/  @!P1 LDG.E R12, desc[UR6][R10.64] ;  /* 0x000000060a0c9981 */ /* 0x000ee2000c1e1900 */
[----:B------:R-:W0:Y:S01]  /*0160*/  S2UR UR36, SR_CgaCtaId ;  /* 0x00000000002479c3 */ /* 0x000e220000008800 */
[----:B------:R-:W-:Y:S02]  /*0170*/  UMOV UR4, 0x400 ;  /* 0x0000040000047882 */ /* 0x000fe40000000000 */
[----:B0-----:R-:W-:-:S06]  /*0180*/  ULEA UR36, UR36, UR4, 0x18 ;  /* 0x0000000424247291 */ /* 0x001fcc000f8ec0ff */
[----:B------:R-:W-:-:S05]  /*0190*/  LEA R6, R4, UR36, 0x2 ;  /* 0x0000002404067c11 */ /* 0x000fca000f8e10ff */
[--C-:B------:R-:W-:Y:S01]  /*01a0*/  IMAD R5, R25, 0x4, R6.reuse ;  /* 0x0000000419057824 */ /* 0x100fe200078e0206 */
[C---:B------:R-:W-:Y:S01]  /*01b0*/  ISETP.GT.U32.AND P0, PT, R4.reuse, 0x1ff, PT ;  /* 0x000001ff0400780c */ /* 0x040fe20003f04070 */
[C---:B------:R-:W-:Y:S01]  /*01c0*/  IMAD R7, R4.reuse, 0x4, R6 ;  /* 0x0000000404077824 */ /* 0x040fe200078e0206 */
[----:B------:R-:W-:Y:S01]  /*01d0*/  ISETP.GT.U32.AND P2, PT, R4, 0xff, PT ;  /* 0x000000ff0400780c */ /* 0x000fe20003f44070 */
[----:B----4-:R-:W-:Y:S04]  /*01e0*/  STS [R6], R13 ;  /* 0x0000000d06007388 */ /* 0x010fe80000000800 */
[----:B---3--:R-:W-:Y:S01]  /*01f0*/  STS [R5], R12 ;  /* 0x0000000c05007388 */ /* 0x008fe20000000800 */
[----:B------:R-:W-:Y:S06]  /*0200*/  BAR.SYNC.DEFER_BLOCKING 0x0 ;  /* 0x0000000000007b1d */ /* 0x000fec0000010000 */
[----:B------:R-:W-:Y:S04]  /*0210*/  @!P0 LDS R8, [R7] ;  /* 0x0000000007088984 */ /* 0x000fe80000000800 */
[----:B------:R-:W0:Y:S02]  /*0220*/  @!P0 LDS R9, [R7+0x4] ;  /* 0x0000040007098984 */ /* 0x000e240000000800 */
[----:B0-----:R-:W-:-:S05]  /*0230*/  @!P0 IMAD.IADD R8, R8, 0x1, R9 ;  /* 0x0000000108088824 */ /* 0x001fca00078e0209 */
[----:B------:R-:W-:Y:S01]  /*0240*/  @!P0 STS [R7+0x4], R8 ;  /* 0x0000040807008388 */ /* 0x000fe20000000800 */
[C---:B------:R-:W-:Y:S01]  /*0250*/  @!P2 LEA R9, R4.reuse, 0x10, 0x4 ;  /* 0x000000100409a811 */ /* 0x040fe200078e20ff */
[----:B------:R-:W-:Y:S06]  /*0260*/  BAR.SYNC.DEFER_BLOCKING 0x0 ;  /* 0x0000000000007b1d */ /* 0x000fec0000010000 */
[----:B------:R-:W-:Y:S04]  /*0270*/  @!P2 LDS R10, [R9+UR36+-0xc] ;  /* 0xfffff424090aa984 */ /* 0x000fe80008000800 */
[----:B------:R-:W0:Y:S01]  /*0280*/  @!P2 LDS R11, [R9+UR36+-0x4] ;  /* 0xfffffc24090ba984 */ /* 0x000e220008000800 */
[----:B------:R-:W-:Y:S01]  /*0290*/  ISETP.GT.U32.AND P0, PT, R4, 0x7f, PT ;  /* 0x0000007f0400780c */ /* 0x000fe20003f04070 */
[----:B0-----:R-:W-:-:S05]  /*02a0*/  @!P2 IMAD.IADD R10, R10, 0x1, R11 ;  /* 0x000000010a0aa824 */ /* 0x001fca00078e020b */
[----:B------:R-:W-:Y:S07]  /*02b0*/  @!P2 STS [R9+UR36+-0x4], R10 ;  /* 0xfffffc0a0900a988 */ /* 0x000fee0008000824 */
[C---:B------:R-:W-:Y:S01]  /*02c0*/  @!P0 LEA R11, R4.reuse, 0x20, 0x5 ;  /* 0x00000020040b8811 */ /* 0x040fe200078e28ff */
[----:B------:R-:W-:Y:S06]  /*02d0*/  BAR.SYNC.DEFER_BLOCKING 0x0 ;  /* 0x0000000000007b1d */ /* 0x000fec0000010000 */
[----:B------:R-:W-:Y:S04]  /*02e0*/  @!P0 LDS R12, [R11+UR36+-0x14] ;  /* 0xffffec240b0c8984 */ /* 0x000fe80008000800 */
[----:B------:R-:W0:Y:S01]  /*02f0*/  @!P0 LDS R13, [R11+UR36+-0x4] ;  /* 0xfffffc240b0d8984 */ /* 0x000e220008000800 */
[----:B------:R-:W-:-:S13]  /*0300*/  ISETP.GT.U32.AND P2, PT, R4, 0x3f, PT ;  /* 0x0000003f0400780c */ /* 0x000fda0003f44070 */
[----:B------:R-:W-:Y:S01]  /*0310*/  @!P2 LEA R8, R4, 0x40, 0x6 ;  /* 0x000000400408a811 */ /* 0x000fe200078e30ff */
[----:B0-----:R-:W-:-:S05]  /*0320*/  @!P0 IMAD.IADD R12, R12, 0x1, R13 ;  /* 0x000000010c0c8824 */ /* 0x001fca00078e020d */
[----:B------:R-:W-:Y:S01]  /*0330*/  @!P0 STS [R11+UR36+-0x4], R12 ;  /* 0xfffffc0c0b008988 */ /* 0x000fe20008000824 */
        /* <DEDUP_REMOVED lines=38> */
[----:B------:R-:W-:Y:S01]  /*05a0*/  ISETP.NE.AND P0, PT, R4, RZ, PT ;  /* 0x000000ff0400720c */ /* 0x000fe20003f05270 */
[----:B0-----:R-:W-:-:S05]  /*05b0*/  @!P3 IMAD.IADD R12, R12, 0x1, R15 ;  /* 0x000000010c0cb824 */ /* 0x001fca00078e020f */
[----:B------:R-:W-:Y:S01]  /*05c0*/  @!P3 STS [R11+UR36+-0x4], R12 ;  /* 0xfffffc0c0b00b988 */ /* 0x000fe20008000824 */
[----:B------:R-:W-:Y:S06]  /*05d0*/  BAR.SYNC.DEFER_BLOCKING 0x0 ;  /* 0x0000000000007b1d */ /* 0x000fec0000010000 */
[----:B------:R-:W-:Y:S04]  /*05e0*/  @!P0 LDS R8, [UR36+0x7fc] ;  /* 0x0007fc24ff088984 */ /* 0x000fe80008000800 */
[----:B------:R-:W0:Y:S02]  /*05f0*/  @!P0 LDS R13, [UR36+0xffc] ;  /* 0x000ffc24ff0d8984 */ /* 0x000e240008000800 */
[----:B0-----:R-:W-:-:S05]  /*0600*/  @!P0 IMAD.IADD R8, R8, 0x1, R13 ;  /* 0x0000000108088824 */ /* 0x001fca00078e020d */
[----:B------:R-:W-:Y:S01]  /*0610*/  @!P0 STS [UR36+0xffc], R8 ;  /* 0x000ffc08ff008988 */ /* 0x000fe20008000824 */
[----:B------:R-:W-:Y:S06]  /*0620*/  BAR.SYNC.DEFER_BLOCKING 0x0 ;  /* 0x0000000000007b1d */ /* 0x000fec0000010000 */
[----:B------:R-:W-:Y:S04]  /*0630*/  @!P0 LDS R9, [UR36+0x7fc] ;  /* 0x0007fc24ff098984 */ /* 0x000fe80008000800 */
[----:B------:R-:W0:Y:S01]  /*0640*/  @!P0 LDS R10, [UR36+0xbfc] ;  /* 0x000bfc24ff0a8984 */ /* 0x000e220008000800 */
[----:B------:R-:W-:-:S13]  /*0650*/  ISETP.GT.U32.AND P2, PT, R4, 0x2, PT ;  /* 0x000000020400780c */ /* 0x000fda0003f44070 */
[----:B------:R-:W-:Y:S01]  /*0660*/  @!P2 LEA R13, R4, 0x400, 0xa ;  /* 0x00000400040da811 */ /* 0x000fe200078e50ff */
[----:B0-----:R-:W-:-:S05]  /*0670*/  @!P0 IMAD.IADD R9, R9, 0x1, R10 ;  /* 0x0000000109098824 */ /* 0x001fca00078e020a */
[----:B------:R-:W-:Y:S01]  /*0680*/  @!P0 STS [UR36+0xbfc], R9 ;  /* 0x000bfc09ff008988 */ /* 0x000fe20008000824 */
[----:B------:R-:W-:Y:S06]  /*0690*/  BAR.SYNC.DEFER_BLOCKING 0x0 ;  /* 0x0000000000007b1d */ /* 0x000fec0000010000 */
[----:B------:R-:W-:Y:S04]  /*06a0*/  @!P2 LDS R10, [R13+UR36+-0x4] ;  /* 0xfffffc240d0aa984 */ /* 0x000fe80008000800 */
[----:B------:R-:W0:Y:S01]  /*06b0*/  @!P2 LDS R11, [R13+UR36+0x1fc] ;  /* 0x0001fc240d0ba984 */ /* 0x000e220008000800 */
[----:B------:R-:W-:-:S13]  /*06c0*/  ISETP.GT.U32.AND P3, PT, R4, 0x6, PT ;  /* 0x000000060400780c */ /* 0x000fda0003f64070 */
[----:B------:R-:W-:Y:S01]  /*06d0*/  @!P3 LEA R15, R4, 0x200, 0x9 ;  /* 0x00000200040fb811 */ /* 0x000fe200078e48ff */
[----:B0-----:R-:W-:-:S05]  /*06e0*/  @!P2 IMAD.IADD R10, R10, 0x1, R11 ;  /* 0x000000010a0aa824 */ /* 0x001fca00078e020b */
[----:B------:R-:W-:Y:S01]  /*06f0*/  @!P2 STS [R13+UR36+0x1fc], R10 ;  /* 0x0001fc0a0d00a988 */ /* 0x000fe20008000824 */
        /* <DEDUP_REMOVED lines=18> */
[----:B------:R-:W-:Y:S02]  /*0820*/  @!P2 LEA R15, R4, 0x40, 0x6 ;  /* 0x00000040040fa811 */ /* 0x000fe400078e30ff */
[----:B0-----:R-:W-:-:S05]  /*0830*/  @!P3 IADD3 R10, PT, PT, R10, R11, RZ ;  /* 0x0000000b0a0ab210 */ /* 0x001fca0007ffe0ff */
        /* <DEDUP_REMOVED lines=18> */
[----:B------:R-:W-:Y:S01]  /*0960*/  ISETP.GT.U32.AND P3, PT, R4, 0x1fe, PT ;  /* 0x000001fe0400780c */ /* 0x000fe20003f64070 */
[----:B0-----:R-:W-:-:S05]  /*0970*/  @!P2 IMAD.IADD R10, R10, 0x1, R11 ;  /* 0x000000010a0aa824 */ /* 0x001fca00078e020b */
[----:B------:R-:W-:Y:S01]  /*0980*/  @!P2 STS [R17+UR36+0x4], R10 ;  /* 0x0000040a1100a988 */ /* 0x000fe20008000824 */
[----:B------:R-:W-:Y:S06]  /*0990*/  BAR.SYNC.DEFER_BLOCKING 0x0 ;  /* 0x0000000000007b1d */ /* 0x000fec0000010000 */
[----:B------:R-:W-:Y:S04]  /*09a0*/  @!P3 LDS R4, [R7+0x4] ;  /* 0x000004000704b984 */ /* 0x000fe80000000800 */
[----:B------:R-:W0:Y:S01]  /*09b0*/  @!P3 LDS R11, [R7+0x8] ;  /* 0x00000800070bb984 */ /* 0x000e220000000800 */
[----:B------:R-:W-:Y:S01]  /*09c0*/  ISETP.GE.U32.AND P2, PT, R2, UR8, PT ;  /* 0x0000000802007c0c */ /* 0x000fe2000bf46070 */
[----:B------:R-:W1:-:S12]  /*09d0*/  LDCU UR4, c[0x0][0x2f8] ;  /* 0x00005f00ff0477ac */ /* 0x000e580008000800 */
[----:B------:R-:W3:Y:S01]  /*09e0*/  @!P2 LDC.64 R8, c[0x0][0x388] ;  /* 0x0000e200ff08ab82 */ /* 0x000ee20000000a00 */
[----:B0-----:R-:W-:-:S07]  /*09f0*/  @!P3 IMAD.IADD R4, R4, 0x1, R11 ;  /* 0x000000010404b824 */ /* 0x001fce00078e020b */
[----:B------:R-:W0:Y:S01]  /*0a00*/  @!P1 LDC.64 R10, c[0x0][0x388] ;  /* 0x0000e200ff0a9b82 */ /* 0x000e220000000a00 */
[----:B------:R-:W-:Y:S07]  /*0a10*/  @!P3 STS [R7+0x8], R4 ;  /* 0x000008040700b388 */ /* 0x000fee0000000800 */
[----:B------:R-:W-:Y:S06]  /*0a20*/  BAR.SYNC.DEFER_BLOCKING 0x0 ;  /* 0x0000000000007b1d */ /* 0x000fec0000010000 */
[----:B------:R-:W4:Y:S04]  /*0a30*/  @!P2 LDS R13, [R6] ;  /* 0x00000000060da984 */ /* 0x000f280000000800 */
[----:B------:R-:W5:Y:S01]  /*0a40*/  @!P1 LDS R5, [R5] ;  /* 0x0000000005059984 */ /* 0x000f620000000800 */
[----:B---3--:R-:W-:Y:S01]  /*0a50*/  @!P2 IMAD.WIDE.U32 R8, R2, 0x4, R8 ;  /* 0x000000040208a825 */ /* 0x008fe200078e0008 */
[----:B-1----:R-:W-:-:S03]  /*0a60*/  IADD3 R22, P3, PT, R1, UR4, RZ ;  /* 0x0000000401167c10 */ /* 0x002fc6000ff7e0ff */
[----:B0-----:R-:W-:-:S04]  /*0a70*/  @!P1 IMAD.WIDE.U32 R10, R0, 0x4, R10 ;  /* 0x00000004000a9825 */ /* 0x001fc800078e000a */
[----:B--2---:R-:W-:Y:S01]  /*0a80*/  IMAD.X R19, RZ, RZ, UR5, P3 ;  /* 0x00000005ff137e24 */ /* 0x004fe200098e06ff */
[----:B----4-:R0:W-:Y:S04]  /*0a90*/  @!P2 STG.E desc[UR6][R8.64], R13 ;  /* 0x0000000d0800a986 */ /* 0x0101e8000c101906 */
[----:B-----5:R0:W-:Y:S01]  /*0aa0*/  @!P1 STG.E desc[UR6][R10.64], R5 ;  /* 0x000000050a009986 */ /* 0x0201e2000c101906 */
[----:B------:R-:W-:Y:S05]  /*0ab0*/  @P0 EXIT ;  /* 0x000000000000094d */ /* 0x000fea0003800000 */
[----:B------:R-:W1:Y:S01]  /*0ac0*/  LDS R2, [UR36+0xffc] ;  /* 0x000ffc24ff027984 */ /* 0x000e620008000800 */
[----:B0-----:R-:W0:Y:S01]  /*0ad0*/  LDC.64 R8, c[0x0][0x398] ;  /* 0x0000e600ff087b82 */ /* 0x001e220000000a00 */
[----:B------:R-:W-:Y:S01]  /*0ae0*/  MOV R0, 0x0 ;  /* 0x0000000000007802 */ /* 0x000fe20000000f00 */
[----:B------:R-:W2:Y:S01]  /*0af0*/  LDCU.64 UR4, c[0x4][0x10] ;  /* 0x01000200ff0477ac */ /* 0x000ea20008000a00 */
[----:B------:R-:W-:Y:S02]  /*0b00*/  IMAD.MOV.U32 R6, RZ, RZ, R22 ;  /* 0x000000ffff067224 */ /* 0x000fe400078e0016 */
[----:B------:R-:W-:-:S03]  /*0b10*/  IMAD.MOV.U32 R7, RZ, RZ, R19 ;  /* 0x000000ffff077224 */ /* 0x000fc600078e0013 */
[----:B------:R3:W4:Y:S01]  /*0b20*/  LDC.64 R10, c[0x4][R0] ;  /* 0x01000000000a7b82 */ /* 0x0007220000000a00 */
[----:B--2---:R-:W-:Y:S02]  /*0b30*/  IMAD.U32 R4, RZ, RZ, UR4 ;  /* 0x00000004ff047e24 */ /* 0x004fe4000f8e00ff */
[----:B------:R-:W-:Y:S02]  /*0b40*/  IMAD.U32 R5, RZ, RZ, UR5 ;  /* 0x00000005ff057e24 */ /* 0x000fe4000f8e00ff */
[----:B0-----:R-:W-:Y:S01]  /*0b50*/  IMAD.WIDE.U32 R8, R3, 0x4, R8 ;  /* 0x0000000403087825 */ /* 0x001fe200078e0008 */
[----:B-1----:R3:W-:Y:S04]  /*0b60*/  STL.64 [R1], R2 ;  /* 0x0000000201007387 */ /* 0x0027e80000100a00 */
[----:B------:R3:W-:Y:S02]  /*0b70*/  STG.E desc[UR6][R8.64], R2 ;  /* 0x0000000208007986 */ /* 0x0007e4000c101906 */
[----:B------:R-:W-:-:S07]  /*0b80*/  LEPC R20, `(.L_x_0) ;  /* 0x000000001014794e */ /* 0x000fce0000000000 */
[----:B---34-:R-:W-:Y:S05]  /*0b90*/  CALL.ABS.NOINC R10 ;  /* 0x000000000a007343 */ /* 0x018fea0003c00000 */
.L_x_0:
[----:B------:R-:W-:Y:S01]  /*0ba0*/  ISETP.GE.U32.AND P0, PT, R25, 0x2, PT ;  /* 0x000000021900780c */ /* 0x000fe20003f06070 */
[----:B------:R-:W-:-:S12]  /*0bb0*/  IMAD.MOV.U32 R23, RZ, RZ, RZ ;  /* 0x000000ffff177224 */ /* 0x000fd800078e00ff */
[----:B------:R-:W-:Y:S05]  /*0bc0*/  @!P0 BRA `(.L_x_1) ;  /* 0x0000000000d88947 */ /* 0x000fea0003800000 */
[----:B------:R-:W-:Y:S01]  /*0bd0*/  UIADD3 UR4, UPT, UPT, UR36, 0x8, URZ ;  /* 0x0000000824047890 */ /* 0x000fe2000fffe0ff */
[C---:B------:R-:W-:Y:S01]  /*0be0*/  LOP3.LUT R18, R24.reuse, 0xfffffffc, RZ, 0xc0, !PT ;  /* 0xfffffffc18127812 */ /* 0x040fe200078ec0ff */
[----:B------:R-:W-:Y:S01]  /*0bf0*/  BSSY.RECONVERGENT B6, `(.L_x_1) ;  /* 0x0000033000067945 */ /* 0x000fe20003800200 */
[----:B------:R-:W-:-:S03]  /*0c00*/  LOP3.LUT R23, R24, 0xffc, RZ, 0xc0, !PT ;  /* 0x00000ffc18177812 */ /* 0x000fc600078ec0ff */
[----:B------:R-:W-:Y:S02]  /*0c10*/  IMAD.MOV R18, RZ, RZ, -R18 ;  /* 0x000000ffff127224 */ /* 0x000fe400078e0a12 */
[----:B------:R-:W-:-:S07]  /*0c20*/  IMAD.U32 R17, RZ, RZ, UR4 ;  /* 0x00000004ff117e24 */ /* 0x000fce000f8e00ff */
.L_x_6:
[----:B------:R-:W0:Y:S01]  /*0c30*/  LDS R0, [R17+-0x8] ;  /* 0xfffff80011007984 */ /* 0x000e220000000800 */
[----:B------:R-:W-:Y:S01]  /*0c40*/  MOV R16, 0x0 ;  /* 0x0000000000107802 */ /* 0x000fe20000000f00 */
[----:B------:R-:W1:Y:S01]  /*0c50*/  LDCU.64 UR4, c[0x4][0x18] ;  /* 0x01000300ff0477ac */ /* 0x000e620008000a00 */
[----:B------:R-:W-:Y:S02]  /*0c60*/  VIADD R18, R18, 0x4 ;  /* 0x0000000412127836 */ /* 0x000fe40000000000 */
[----:B------:R2:W3:Y:S01]  /*0c70*/  LDC.64 R2, c[0x4][R16] ;  /* 0x0100000010027b82 */ /* 0x0004e20000000a00 */
[----:B------:R-:W-:Y:S02]  /*0c80*/  IMAD.MOV.U32 R6, RZ, RZ, R22 ;  /* 0x000000ffff067224 */ /* 0x000fe400078e0016 */
[----:B------:R-:W-:Y:S01]  /*0c90*/  ISETP.NE.AND P0, PT, R18, RZ, PT ;  /* 0x000000ff1200720c */ /* 0x000fe20003f05270 */
[----:B------:R-:W-:-:S03]  /*0ca0*/  IMAD.MOV.U32 R7, RZ, RZ, R19 ;  /* 0x000000ffff077224 */ /* 0x000fc600078e0013 */
[----:B------:R-:W-:Y:S02]  /*0cb0*/  P2R R26, PR, RZ, 0x1 ;  /* 0x00000001ff1a7803 */ /* 0x000fe40000000000 */
[----:B-1----:R-:W-:Y:S01]  /*0cc0*/  MOV R4, UR4 ;  /* 0x0000000400047c02 */ /* 0x002fe20008000f00 */
[----:B------:R-:W-:Y:S01]  /*0cd0*/  IMAD.U32 R5, RZ, RZ, UR5 ;  /* 0x00000005ff057e24 */ /* 0x000fe2000f8e00ff */
[----:B0-----:R2:W-:Y:S06]  /*0ce0*/  STL [R1], R0 ;  /* 0x0000000001007387 */ /* 0x0015ec0000100800 */
[----:B------:R-:W-:-:S07]  /*0cf0*/  LEPC R20, `(.L_x_2) ;  /* 0x000000001014794e */ /* 0x000fce0000000000 */
[----:B--23--:R-:W-:Y:S05]  /*0d00*/  CALL.ABS.NOINC R2 ;  /* 0x0000000002007343 */ /* 0x00cfea0003c00000 */
.L_x_2:
[----:B------:R-:W0:Y:S01]  /*0d10*/  LDS R0, [R17+-0x4] ;  /* 0xfffffc0011007984 */ /* 0x000e220000000800 */
[----:B------:R1:W2:Y:S01]  /*0d20*/  LDC.64 R2, c[0x4][R16] ;  /* 0x0100000010027b82 */ /* 0x0002a20000000a00 */
[----:B------:R-:W3:Y:S01]  /*0d30*/  LDCU.64 UR4, c[0x4][0x18] ;  /* 0x01000300ff0477ac */ /* 0x000ee20008000a00 */
[----:B------:R-:W-:Y:S02]  /*0d40*/  IMAD.MOV.U32 R6, RZ, RZ, R22 ;  /* 0x000000ffff067224 */ /* 0x000fe400078e0016 */
[----:B------:R-:W-:Y:S02]  /*0d50*/  IMAD.MOV.U32 R7, RZ, RZ, R19 ;  /* 0x000000ffff077224 */ /* 0x000fe400078e0013 */
[----:B---3--:R-:W-:Y:S02]  /*0d60*/  IMAD.U32 R4, RZ, RZ, UR4 ;  /* 0x00000004ff047e24 */ /* 0x008fe4000f8e00ff */
[----:B------:R-:W-:Y:S01]  /*0d70*/  IMAD.U32 R5, RZ, RZ, UR5 ;  /* 0x00000005ff057e24 */ /* 0x000fe2000f8e00ff */
[----:B0-----:R1:W-:Y:S06]  /*0d80*/  STL [R1], R0 ;  /* 0x0000000001007387 */ /* 0x0013ec0000100800 */
[----:B------:R-:W-:-:S07]  /*0d90*/  LEPC R20, `(.L_x_3) ;  /* 0x000000001014794e */ /* 0x000fce0000000000 */
[----:B-12---:R-:W-:Y:S05]  /*0da0*/  CALL.ABS.NOINC R2 ;  /* 0x0000000002007343 */ /* 0x006fea0003c00000 */
.L_x_3:
[----:B------:R-:W0:Y:S01]  /*0db0*/  LDS R0, [R17] ;  /* 0x0000000011007984 */ /* 0x000e220000000800 */
        /* <DEDUP_REMOVED lines=9> */
.L_x_4:
[----:B------:R-:W0:Y:S01]  /*0e50*/  LDS R0, [R17+0x4] ;  /* 0x0000040011007984 */ /* 0x000e220000000800 */
[----:B------:R1:W2:Y:S01]  /*0e60*/  LDC.64 R2, c[0x4][R16] ;  /* 0x0100000010027b82 */ /* 0x0002a20000000a00 */
[----:B------:R-:W3:Y:S01]  /*0e70*/  LDCU.64 UR4, c[0x4][0x18] ;  /* 0x01000300ff0477ac */ /* 0x000ee20008000a00 */
[----:B------:R-:W-:Y:S01]  /*0e80*/  MOV R6, R22 ;  /* 0x0000001600067202 */ /* 0x000fe20000000f00 */
[----:B------:R-:W-:Y:S02]  /*0e90*/  IMAD.MOV.U32 R7, RZ, RZ, R19 ;  /* 0x000000ffff077224 */ /* 0x000fe400078e0013 */
[----:B---3--:R-:W-:Y:S02]  /*0ea0*/  IMAD.U32 R4, RZ, RZ, UR4 ;  /* 0x00000004ff047e24 */ /* 0x008fe4000f8e00ff */
[----:B------:R-:W-:Y:S01]  /*0eb0*/  IMAD.U32 R5, RZ, RZ, UR5 ;  /* 0x00000005ff057e24 */ /* 0x000fe2000f8e00ff */
[----:B0-----:R1:W-:Y:S06]  /*0ec0*/  STL [R1], R0 ;  /* 0x0000000001007387 */ /* 0x0013ec0000100800 */
[----:B------:R-:W-:-:S07]  /*0ed0*/  LEPC R20, `(.L_x_5) ;  /* 0x000000001014794e */ /* 0x000fce0000000000 */
[----:B-12---:R-:W-:Y:S05]  /*0ee0*/  CALL.ABS.NOINC R2 ;  /* 0x0000000002007343 */ /* 0x006fea0003c00000 */
.L_x_5:
[----:B------:R-:W-:Y:S01]  /*0ef0*/  ISETP.NE.AND P6, PT, R26, RZ, PT ;  /* 0x000000ff1a00720c */ /* 0x000fe20003fc5270 */
[----:B------:R-:W-:-:S12]  /*0f00*/  VIADD R17, R17, 0x10 ;  /* 0x0000001011117836 */ /* 0x000fd80000000000 */
[----:B------:R-:W-:Y:S05]  /*0f10*/  @P6 BRA `(.L_x_6) ;  /* 0xfffffffc00446947 */ /* 0x000fea000383ffff */
[----:B------:R-:W-:Y:S05]  /*0f20*/  BSYNC.RECONVERGENT B6 ;  /* 0x0000000000067941 */ /* 0x000fea0003800200 */
.L_x_1:
[----:B------:R-:W-:-:S13]  /*0f30*/  LOP3.LUT P0, RZ, R24, 0x2, RZ, 0xc0, !PT ;  /* 0x0000000218ff7812 */ /* 0x000fda000780c0ff */
[----:B------:R-:W-:Y:S05]  /*0f40*/  @!P0 BRA `(.L_x_7) ;  /* 0x00000000005c8947 */ /* 0x000fea0003800000 */
[----:B------:R-:W-:Y:S01]  /*0f50*/  IMAD.SHL.U32 R2, R25, 0x2, RZ ;  /* 0x0000000219027824 */ /* 0x000fe200078e00ff */
[----:B------:R-:W-:Y:S01]  /*0f60*/  BSSY.RECONVERGENT B6, `(.L_x_7) ;  /* 0x0000015000067945 */ /* 0x000fe20003800200 */
[----:B------:R-:W-:-:S03]  /*0f70*/  LEA R23, R23, UR36, 0x2 ;  /* 0x0000002417177c11 */ /* 0x000fc6000f8e10ff */
[----:B------:R-:W-:-:S05]  /*0f80*/  LOP3.LUT R2, R2, 0x2, RZ, 0xe2, !PT ;  /* 0x0000000202027812 */ /* 0x000fca00078ee2ff */
[----:B------:R-:W-:-:S07]  /*0f90*/  IMAD.MOV R2, RZ, RZ, -R2 ;  /* 0x000000ffff027224 */ /* 0x000fce00078e0a02 */
.L_x_9:
[----:B------:R-:W0:Y:S01]  /*0fa0*/  LDS R0, [R23] ;  /* 0x0000000017007984 */ /* 0x000e220000000800 */
[----:B------:R-:W-:Y:S01]  /*0fb0*/  MOV R3, 0x0 ;  /* 0x0000000000037802 */ /* 0x000fe20000000f00 */
[----:B------:R-:W1:Y:S01]  /*0fc0*/  LDCU.64 UR4, c[0x4][0x18] ;  /* 0x01000300ff0477ac */ /* 0x000e620008000a00 */
[----:B------:R-:W-:Y:S02]  /*0fd0*/  VIADD R2, R2, 0x1 ;  /* 0x0000000102027836 */ /* 0x000fe40000000000 */
[----:B------:R2:W3:Y:S01]  /*0fe0*/  LDC.64 R8, c[0x4][R3] ;  /* 0x0100000003087b82 */ /* 0x0004e20000000a00 */
[----:B------:R-:W-:Y:S02]  /*0ff0*/  IMAD.MOV.U32 R6, RZ, RZ, R22 ;  /* 0x000000ffff067224 */ /* 0x000fe400078e0016 */
[----:B------:R-:W-:Y:S01]  /*1000*/  ISETP.NE.AND P0, PT, R2, RZ, PT ;  /* 0x000000ff0200720c */ /* 0x000fe20003f05270 */
[----:B------:R-:W-:-:S03]  /*1010*/  IMAD.MOV.U32 R7, RZ, RZ, R19 ;  /* 0x000000ffff077224 */ /* 0x000fc600078e0013 */
[----:B------:R-:W-:Y:S01]  /*1020*/  P2R R16, PR, RZ, 0x1 ;  /* 0x00000001ff107803 */ /* 0x000fe20000000000 */
[----:B-1----:R-:W-:Y:S02]  /*1030*/  IMAD.U32 R4, RZ, RZ, UR4 ;  /* 0x00000004ff047e24 */ /* 0x002fe4000f8e00ff */
[----:B------:R-:W-:Y:S01]  /*1040*/  IMAD.U32 R5, RZ, RZ, UR5 ;  /* 0x00000005ff057e24 */ /* 0x000fe2000f8e00ff */
[----:B0-----:R2:W-:Y:S06]  /*1050*/  STL [R1], R0 ;  /* 0x0000000001007387 */ /* 0x0015ec0000100800 */
[----:B------:R-:W-:-:S07]  /*1060*/  LEPC R20, `(.L_x_8) ;  /* 0x000000001014794e */ /* 0x000fce0000000000 */
[----:B--23--:R-:W-:Y:S05]  /*1070*/  CALL.ABS.NOINC R8 ;  /* 0x0000000008007343 */ /* 0x00cfea0003c00000 */
.L_x_8:
[----:B------:R-:W-:Y:S01]  /*1080*/  ISETP.NE.AND P6, PT, R16, RZ, PT ;  /* 0x000000ff1000720c */ /* 0x000fe20003fc5270 */
[----:B------:R-:W-:-:S12]  /*1090*/  VIADD R23, R23, 0x4 ;  /* 0x0000000417177836 */ /* 0x000fd80000000000 */
[----:B------:R-:W-:Y:S05]  /*10a0*/  @P6 BRA `(.L_x_9) ;  /* 0xfffffffc00bc6947 */ /* 0x000fea000383ffff */
[----:B------:R-:W-:Y:S05]  /*10b0*/  BSYNC.RECONVERGENT B6 ;  /* 0x0000000000067941 */ /* 0x000fea0003800200 */
.L_x_7:
[----:B------:R-:W-:Y:S01]  /*10c0*/  MOV R0, 0x0 ;  /* 0x0000000000007802 */ /* 0x000fe20000000f00 */
[----:B------:R-:W0:Y:S01]  /*10d0*/  LDCU.64 UR4, c[0x4][0x20] ;  /* 0x01000400ff0477ac */ /* 0x000e220008000a00 */
[----:B------:R-:W-:Y:S02]  /*10e0*/  CS2R R6, SRZ ;  /* 0x0000000000067805 */ /* 0x000fe4000001ff00 */
[----:B------:R1:W2:Y:S01]  /*10f0*/  LDC.64 R2, c[0x4][R0] ;  /* 0x0100000000027b82 */ /* 0x0002a20000000a00 */
[----:B0-----:R-:W-:Y:S02]  /*1100*/  IMAD.U32 R4, RZ, RZ, UR4 ;  /* 0x00000004ff047e24 */ /* 0x001fe4000f8e00ff */
[----:B-1----:R-:W-:-:S07]  /*1110*/  IMAD.U32 R5, RZ, RZ, UR5 ;  /* 0x00000005ff057e24 */ /* 0x002fce000f8e00ff */
[----:B------:R-:W-:-:S07]  /*1120*/  LEPC R20, `(.L_x_10) ;  /* 0x000000001014794e */ /* 0x000fce0000000000 */
[----:B--2---:R-:W-:Y:S05]  /*1130*/  CALL.ABS.NOINC R2 ;  /* 0x0000000002007343 */ /* 0x004fea0003c00000 */
.L_x_10:
[----:B------:R-:W-:Y:S05]  /*1140*/  EXIT ;  /* 0x000000000000794d */ /* 0x000fea0003800000 */
.L_x_11:
[----:B------:R-:W-:-:S00]  /*1150*/  BRA `(.L_x_11) ;  /* 0xfffffffc00fc7947 */ /* 0x000fc0000383ffff */
[----:B------:R-:W-:-:S00]  /*1160*/  NOP ;  /* 0x0000000000007918 */ /* 0x000fc00000000000 */
        /* <DEDUP_REMOVED lines=9> */
.L_x_14:


//--------------------- .text._Z7add_allPjiS_     --------------------------
	.section	.text._Z7add_allPjiS_,"ax",@progbits
	.align	128
        .global         _Z7add_allPjiS_
        .type           _Z7add_allPjiS_,@function
        .size           _Z7add_allPjiS_,(.L_x_15 - _Z7add_allPjiS_)
        .other          _Z7add_allPjiS_,@"STO_CUDA_ENTRY STV_DEFAULT"
_Z7add_allPjiS_:
.text._Z7add_allPjiS_:
[----:B------:R-:W0:Y:S01]  /*0000*/  LDC R1, c[0x0][0x37c] ;  /* 0x0000df00ff017b82 */ /* 0x000e220000000800 */
[----:B------:R-:W1:Y:S01]  /*0010*/  S2R R7, SR_TID.X ;  /* 0x0000000000077919 */ /* 0x000e620000002100 */
[----:B------:R-:W2:Y:S01]  /*0020*/  LDCU UR7, c[0x0][0x2fc] ;  /* 0x00005f80ff0777ac */ /* 0x000ea20008000800 */
[----:B0-----:R-:W-:Y:S01]  /*0030*/  VIADD R1, R1, 0xfffffff8 ;  /* 0xfffffff801017836 */ /* 0x001fe20000000000 */
[----:B------:R-:W1:Y:S01]  /*0040*/  S2R R0, SR_CTAID.X ;  /* 0x0000000000007919 */ /* 0x000e620000002500 */
[----:B------:R-:W1:Y:S01]  /*0050*/  LDCU UR4, c[0x0][0x360] ;  /* 0x00006c00ff0477ac */ /* 0x000e620008000800 */
[----:B------:R-:W0:Y:S01]  /*0060*/  LDCU UR6, c[0x0][0x388] ;  /* 0x00007100ff0677ac */ /* 0x000e220008000800 */
[----:B-1----:R-:W-:Y:S01]  /*0070*/  IMAD R7, R0, UR4, R7 ;  /* 0x0000000400077c24 */ /* 0x002fe2000f8e0207 */
[----:B------:R-:W1:Y:S04]  /*0080*/  LDCU.64 UR4, c[0x0][0x358] ;  /* 0x00006b00ff0477ac */ /* 0x000e680008000a00 */
[----:B------:R-:W-:-:S02]  /*0090*/  ISETP.NE.AND P0, PT, R7, RZ, PT ;  /* 0x000000ff0700720c */ /* 0x000fc40003f05270 */
[----:B0-----:R-:W-:-:S11]  /*00a0*/  ISETP.GE.U32.AND P1, PT, R7, UR6, PT ;  /* 0x0000000607007c0c */ /* 0x001fd6000bf26070 */
[----:B------:R-:W0:Y:S08]  /*00b0*/  @!P0 LDC.64 R2, c[0x0][0x390] ;  /* 0x0000e400ff028b82 */ /* 0x000e300000000a00 */
[----:B------:R-:W3:Y:S01]  /*00c0*/  @!P1 LDC.64 R4, c[0x0][0x380] ;  /* 0x0000e000ff049b82 */ /* 0x000ee20000000a00 */
[----:B0-----:R-:W-:-:S06]  /*00d0*/  @!P0 IMAD.WIDE.U32 R2, R0, 0x4, R2 ;  /* 0x0000000400028825 */ /* 0x001fcc00078e0002 */
[----:B-1----:R-:W4:Y:S01]  /*00e0*/  @!P0 LDG.E R2, desc[UR4][R2.64] ;  /* 0x0000000402028981 */ /* 0x002f22000c1e1900 */
[----:B---3--:R-:W-:-:S05]  /*00f0*/  @!P1 IMAD.WIDE.U32 R4, R7, 0x4, R4 ;  /* 0x0000000407049825 */ /* 0x008fca00078e0004 */
[----:B------:R-:W3:Y:S01]  /*0100*/  @!P1 LDG.E R7, desc[UR4][R4.64] ;  /* 0x0000000404079981 */ /* 0x000ee2000c1e1900 */
[----:B------:R-:W-:Y:S01]  /*0110*/  @!P0 MOV R0, 0x400 ;  /* 0x0000040000008802 */ /* 0x000fe20000000f00 */
[----:B------:R-:W0:Y:S01]  /*0120*/  LDCU UR6, c[0x0][0x2f8] ;  /* 0x00005f00ff0677ac */ /* 0x000e220008000800 */
[----:B------:R-:W-:Y:S01]  /*0130*/  @!P1 MOV R6, 0x400 ;  /* 0x0000040000069802 */ /* 0x000fe20000000f00 */
[----:B------:R-:W1:Y:S01]  /*0140*/  @!P0 S2R R9, SR_CgaCtaId ;  /* 0x0000000000098919 */ /* 0x000e620000008800 */
[----:B------:R-:W5:Y:S01]  /*0150*/  @!P1 S2R R11, SR_CgaCtaId ;  /* 0x00000000000b9919 */ /* 0x000f620000008800 */
[----:B-1----:R-:W-:Y:S02]  /*0160*/  @!P0 LEA R9, R9, R0, 0x18 ;  /* 0x0000000009098211 */ /* 0x002fe400078ec0ff */
[----:B-----5:R-:W-:Y:S02]  /*0170*/  @!P1 LEA R0, R11, R6, 0x18 ;  /* 0x000000060b009211 */ /* 0x020fe400078ec0ff */
[----:B0-----:R-:W-:Y:S01]  /*0180*/  IADD3 R6, P2, PT, R1, UR6, RZ ;  /* 0x0000000601067c10 */ /* 0x001fe2000ff5e0ff */
[----:B----4-:R-:W-:Y:S04]  /*0190*/  @!P0 STS [R9], R2 ;  /* 0x0000000209008388 */ /* 0x010fe80000000800 */
[----:B------:R-:W3:Y:S02]  /*01a0*/  @!P1 LDS R0, [R0] ;  /* 0x0000000000009984 */ /* 0x000ee40000000800 */
[----:B---3--:R-:W-:-:S02]  /*01b0*/  @!P1 IMAD.IADD R3, R7, 0x1, R0 ;  /* 0x0000000107039824 */ /* 0x008fc400078e0200 */
[----:B--2---:R-:W-:-:S03]  /*01c0*/  IMAD.X R7, RZ, RZ, UR7, P2 ;  /* 0x00000007ff077e24 */ /* 0x004fc600090e06ff */
[----:B------:R0:W-:Y:S01]  /*01d0*/  @!P1 STG.E desc[UR4][R4.64], R3 ;  /* 0x0000000304009986 */ /* 0x0001e2000c101904 */
[----:B------:R-:W-:Y:S05]  /*01e0*/  @P0 EXIT ;  /* 0x000000000000094d */ /* 0x000fea0003800000 */
[----:B0-----:R-:W0:Y:S08]  /*01f0*/  LDC.64 R2, c[0x0][0x380] ;  /* 0x0000e000ff027b82 */ /* 0x001e300000000a00 */
[----:B------:R-:W1:Y:S01]  /*0200*/  LDC.64 R10, c[0x0][0x390] ;  /* 0x0000e400ff0a7b82 */ /* 0x000e620000000a00 */
[----:B0-----:R-:W2:Y:S04]  /*0210*/  LDG.E R8, desc[UR4][R2.64] ;  /* 0x0000000402087981 */ /* 0x001ea8000c1e1900 */
[----:B-1----:R-:W2:Y:S01]  /*0220*/  LDG.E R9, desc[UR4][R10.64] ;  /* 0x000000040a097981 */ /* 0x002ea2000c1e1900 */
[----:B------:R-:W-:Y:S01]  /*0230*/  MOV R0, 0x0 ;  /* 0x0000000000007802 */ /* 0x000fe20000000f00 */
[----:B------:R-:W0:Y:S03]  /*0240*/  LDCU.64 UR4, c[0x4][0x8] ;  /* 0x01000100ff0477ac */ /* 0x000e260008000a00 */
[----:B------:R1:W3:Y:S01]  /*0250*/  LDC.64 R12, c[0x4][R0] ;  /* 0x01000000000c7b82 */ /* 0x0002e20000000a00 */
[----:B0-----:R-:W-:-:S02]  /*0260*/  IMAD.U32 R4, RZ, RZ, UR4 ;  /* 0x00000004ff047e24 */ /* 0x001fc4000f8e00ff */
[----:B------:R-:W-:Y:S01]  /*0270*/  IMAD.U32 R5, RZ, RZ, UR5 ;  /* 0x00000005ff057e24 */ /* 0x000fe2000f8e00ff */
[----:B--23--:R1:W-:Y:S06]  /*0280*/  STL.64 [R1], R8 ;  /* 0x0000000801007387 */ /* 0x00c3ec0000100a00 */
[----:B------:R-:W-:-:S07]  /*0290*/  LEPC R20, `(.L_x_12) ;  /* 0x000000001014794e */ /* 0x000fce0000000000 */
[----:B-1----:R-:W-:Y:S05]  /*02a0*/  CALL.ABS.NOINC R12 ;  /* 0x000000000c007343 */ /* 0x002fea0003c00000 */
.L_x_12:
[----:B------:R-:W-:Y:S05]  /*02b0*/  EXIT ;  /* 0x000000000000794d */ /* 0x000fea0003800000 */
.L_x_13:
        /* <DEDUP_REMOVED lines=12> */
.L_x_15:


//--------------------- .nv.global.init           --------------------------
	.section	.nv.global.init,"aw",@progbits
.nv.global.init:
	.type		$str$3,@object
	.size		$str$3,($str$2 - $str$3)
$str$3:
        /*0000*/ 	.byte	0x0a, 0x00
	.type		$str$2,@object
	.size		$str$2,($str - $str$2)
$str$2:
        /*0002*/ 	.byte	0x25, 0x64, 0x20, 0x00
	.type		$str,@object
	.size		$str,($str$1 - $str)
$str:
        /*0006*/ 	.byte	0x25, 0x64, 0x20, 0x25, 0x64, 0x0a, 0x00
	.type		$str$1,@object
	.size		$str$1,(.L_1 - $str$1)
$str$1:
        /*000d*/ 	.byte	0x70, 0x75, 0x74, 0x74, 0x69, 0x6e, 0x67, 0x20, 0x25, 0x64, 0x2c, 0x20, 0x69, 0x6e, 0x64, 0x65
        /*001d*/ 	.byte	0x78, 0x20, 0x25, 0x64, 0x0a, 0x00
.L_1:


//--------------------- .nv.shared._Z11scan_kernelPjS_iS_ --------------------------
	.section	.nv.shared._Z11scan_kernelPjS_iS_,"aw",@nobits
	.sectionflags	@""
	.align	4
.nv.shared._Z11scan_kernelPjS_iS_:
	.zero		5120


//--------------------- .nv.shared.reserved.0     --------------------------
	.section	.nv.shared.reserved.0,"aw",@nobits
	.weak		__nv_reservedSMEM_offset_0_alias
	.size		__nv_reservedSMEM_offset_0_alias, 0, 64
	.other		__nv_reservedSMEM_offset_0_alias,@"STO_CUDA_RESERVED_SHARED STV_DEFAULT"
__nv_reservedSMEM_offset_0_alias:
	.zero		0
	.zero		64


//--------------------- .nv.shared._Z7add_allPjiS_ --------------------------
	.section	.nv.shared._Z7add_allPjiS_,"aw",@nobits
	.sectionflags	@""
	.align	4
.nv.shared._Z7add_allPjiS_:
	.zero		1028


//--------------------- .nv.constant0._Z11scan_kernelPjS_iS_ --------------------------
	.section	.nv.constant0._Z11scan_kernelPjS_iS_,"a",@progbits
	.sectionflags	@""
	.align	4
.nv.constant0._Z11scan_kernelPjS_iS_:
	.zero		928


//--------------------- .nv.constant0._Z7add_allPjiS_ --------------------------
	.section	.nv.constant0._Z7add_allPjiS_,"a",@progbits
	.sectionflags	@""
	.align	4
.nv.constant0._Z7add_allPjiS_:
	.zero		920


//--------------------- SYMBOLS --------------------------

	.type		.nv.reservedSmem.offset0,@object
	.size		.nv.reservedSmem.offset0,0x4
	.type		.nv.reservedSmem.cap,@object
	.size		.nv.reservedSmem.cap,0x4
	.type		vprintf,@function
